//
// Generated by NVIDIA NVVM Compiler
//
// Compiler Build ID: CL-36424714
// Cuda compilation tools, release 13.0, V13.0.88
// Based on NVVM 20.0.0
//

.version 9.0
.target sm_100
.address_size 64

	// .globl	_Z6kernelv
.extern .func  (.param .b32 func_retval0) vprintf
(
	.param .b64 vprintf_param_0,
	.param .b64 vprintf_param_1
)
;
.global .align 1 .b8 $str[21] = {105, 61, 37, 100, 9, 108, 97, 110, 101, 73, 100, 61, 37, 100, 9, 110, 61, 37, 100, 10};

.visible .entry _Z6kernelv()
{
	.local .align 8 .b8 	__local_depot0[16];
	.reg .b64 	%SP;
	.reg .b64 	%SPL;
	.reg .pred 	%p<5>;
	.reg .b32 	%r<19>;
	.reg .b64 	%rd<5>;

	mov.u64 	%SPL, __local_depot0;
	cvta.local.u64 	%SP, %SPL;
	add.u64 	%rd1, %SP, 0;
	add.u64 	%rd2, %SPL, 0;
	mov.u32 	%r1, %tid.x;
	and.b32  	%r2, %r1, 31;
	shfl.sync.up.b32	%r3|%p1, %r2, 1, 6144, -1;
	mov.b32 	%r4, 1;
	st.local.v2.u32 	[%rd2], {%r4, %r2};
	st.local.u32 	[%rd2+8], %r3;
	mov.u64 	%rd3, $str;
	cvta.global.u64 	%rd4, %rd3;
	{ // callseq 0, 0
	.param .b64 param0;
	st.param.b64 	[param0], %rd4;
	.param .b64 param1;
	st.param.b64 	[param1], %rd1;
	.param .b32 retval0;
	call.uni (retval0), 
	vprintf, 
	(
	param0, 
	param1
	);
	ld.param.b32 	%r5, [retval0];
	} // callseq 0
	shfl.sync.up.b32	%r7|%p2, %r2, 2, 6144, -1;
	mov.b32 	%r8, 2;
	st.local.v2.u32 	[%rd2], {%r8, %r2};
	st.local.u32 	[%rd2+8], %r7;
	{ // callseq 1, 0
	.param .b64 param0;
	st.param.b64 	[param0], %rd4;
	.param .b64 param1;
	st.param.b64 	[param1], %rd1;
	.param .b32 retval0;
	call.uni (retval0), 
	vprintf, 
	(
	param0, 
	param1
	);
	ld.param.b32 	%r9, [retval0];
	} // callseq 1
	shfl.sync.up.b32	%r11|%p3, %r2, 3, 6144, -1;
	mov.b32 	%r12, 3;
	st.local.v2.u32 	[%rd2], {%r12, %r2};
	st.local.u32 	[%rd2+8], %r11;
	{ // callseq 2, 0
	.param .b64 param0;
	st.param.b64 	[param0], %rd4;
	.param .b64 param1;
	st.param.b64 	[param1], %rd1;
	.param .b32 retval0;
	call.uni (retval0), 
	vprintf, 
	(
	param0, 
	param1
	);
	ld.param.b32 	%r13, [retval0];
	} // callseq 2
	shfl.sync.up.b32	%r15|%p4, %r2, 4, 6144, -1;
	mov.b32 	%r16, 4;
	st.local.v2.u32 	[%rd2], {%r16, %r2};
	st.local.u32 	[%rd2+8], %r15;
	{ // callseq 3, 0
	.param .b64 param0;
	st.param.b64 	[param0], %rd4;
	.param .b64 param1;
	st.param.b64 	[param1], %rd1;
	.param .b32 retval0;
	call.uni (retval0), 
	vprintf, 
	(
	param0, 
	param1
	);
	ld.param.b32 	%r17, [retval0];
	} // callseq 3
	ret;

}


// ===== COMPILED SASS (sm_100) =====

	.target	sm_100

	.elftype	@"ET_EXEC"


//--------------------- .note.nv.tkinfo           --------------------------
	.section	.note.nv.tkinfo,"",@"SHT_NOTE"
	.sectionflags	@"SHF_NOTE_NV_TKINFO"
	.tkinfo
        /*0018*/ 	.word	0x00000002
        /*0030*/ 	.string	""
        /*0030*/ 	.string	"ptxas"
        /*0030*/ 	.string	"Cuda compilation tools, release 13.0, V13.0.88"
        /*0030*/ 	.string	"Build cuda_13.0.r13.0/compiler.36424714_0"
        /*0030*/ 	.string	"-arch sm_100 -m 64 "



//--------------------- .note.nv.cuinfo           --------------------------
	.section	.note.nv.cuinfo,"",@"SHT_NOTE"
	.sectionflags	@"SHF_NOTE_NV_CUINFO"
        /*0018*/ 	.short	0x0002
        /*001a*/ 	.short	0x0064
        /*001c*/ 	.short	0x0082
	.zero		2


//--------------------- .nv.info                  --------------------------
	.section	.nv.info,"",@"SHT_CUDA_INFO"
	.align	4


	//----- nvinfo : EIATTR_REGCOUNT
	.align		4
        /*0000*/ 	.byte	0x04, 0x2f
        /*0002*/ 	.short	(.L_2 - .L_1)
	.align		4
.L_1:
        /*0004*/ 	.word	index@(_Z6kernelv)
        /*0008*/ 	.word	0x0000001a


	//----- nvinfo : EIATTR_FRAME_SIZE
	.align		4
.L_2:
        /*000c*/ 	.byte	0x04, 0x11
        /*000e*/ 	.short	(.L_4 - .L_3)
	.align		4
.L_3:
        /*0010*/ 	.word	index@(_Z6kernelv)
        /*0014*/ 	.word	0x00000010


	//----- nvinfo : EIATTR_MIN_STACK_SIZE
	.align		4
.L_4:
        /*0018*/ 	.byte	0x04, 0x12
        /*001a*/ 	.short	(.L_6 - .L_5)
	.align		4
.L_5:
        /*001c*/ 	.word	index@(_Z6kernelv)
        /*0020*/ 	.word	0x00000010
.L_6:


//--------------------- .nv.compat                --------------------------
	.section	.nv.compat,"",@"SHT_CUDA_COMPAT_INFO"
	.align	4
        /*0000*/ 	.byte	0x02, 0x09, 0x00, 0x00, 0x02, 0x02, 0x01, 0x00, 0x02, 0x05, 0x05, 0x00, 0x03, 0x07, 0x01, 0x01
        /*0010*/ 	.byte	0x02, 0x03, 0x00, 0x00, 0x02, 0x06, 0x01, 0x00, 0x04, 0x0b, 0x08, 0x00, 0x09, 0x00, 0x00, 0x00
        /*0020*/ 	.byte	0x00, 0x00, 0x00, 0x00


//--------------------- .nv.info._Z6kernelv       --------------------------
	.section	.nv.info._Z6kernelv,"",@"SHT_CUDA_INFO"
	.sectionflags	@""
	.align	4


	//----- nvinfo : EIATTR_CUDA_API_VERSION
	.align		4
        /*0000*/ 	.byte	0x04, 0x37
        /*0002*/ 	.short	(.L_8 - .L_7)
.L_7:
        /*0004*/ 	.word	0x00000082


	//----- nvinfo : EIATTR_SPARSE_MMA_MASK
	.align		4
.L_8:
        /*0008*/ 	.byte	0x03, 0x50
        /*000a*/ 	.short	0x0000


	//----- nvinfo : EIATTR_MAXREG_COUNT
	.align		4
        /*000c*/ 	.byte	0x03, 0x1b
        /*000e*/ 	.short	0x00ff


	//----- nvinfo : EIATTR_EXTERNS
	.align		4
        /*0010*/ 	.byte	0x04, 0x0f
        /*0012*/ 	.short	(.L_10 - .L_9)


	//   ....[0]....
	.align		4
.L_9:
        /*0014*/ 	.word	index@(vprintf)


	//----- nvinfo : EIATTR_MERCURY_ISA_VERSION
	.align		4
.L_10:
        /*0018*/ 	.byte	0x03, 0x5f
        /*001a*/ 	.short	0x0101


	//----- nvinfo : EIATTR_COOP_GROUP_MASK_REGIDS
	.align		4
        /*001c*/ 	.byte	0x04, 0x29
        /*001e*/ 	.short	(.L_12 - .L_11)


	//   ....[0]....
.L_11:
        /*0020*/ 	.word	0xffffffff


	//   ....[1]....
        /*0024*/ 	.word	0xffffffff


	//   ....[2]....
        /*0028*/ 	.word	0xffffffff


	//   ....[3]....
        /*002c*/ 	.word	0xffffffff


	//   ....[4]....
        /*0030*/ 	.word	0x0500000f


	//   ....[5]....
        /*0034*/ 	.word	0x0500000f


	//   ....[6]....
        /*0038*/ 	.word	0x0500000f


	//----- nvinfo : EIATTR_COOP_GROUP_INSTR_OFFSETS
	.align		4
.L_12:
        /*003c*/ 	.byte	0x04, 0x28
        /*003e*/ 	.short	(.L_14 - .L_13)


	//   ....[0]....
.L_13:
        /*0040*/ 	.word	0x00000100


	//   ....[1]....
        /*0044*/ 	.word	0x00000170


	//   ....[2]....
        /*0048*/ 	.word	0x00000240


	//   ....[3]....
        /*004c*/ 	.word	0x00000310


	//   ....[4]....
        /*0050*/ 	.word	0x00000470


	//   ....[5]....
        /*0054*/ 	.word	0x00000560


	//   ....[6]....
        /*0058*/ 	.word	0x000006a0


	//----- nvinfo : EIATTR_VRC_CTA_INIT_COUNT
	.align		4
.L_14:
        /*005c*/ 	.byte	0x02, 0x4a
	.zero		1
	.zero		1


	//----- nvinfo : EIATTR_SYSCALL_OFFSETS
	.align		4
        /*0060*/ 	.byte	0x04, 0x46
        /*0062*/ 	.short	(.L_16 - .L_15)


	//   ....[0]....
.L_15:
        /*0064*/ 	.word	0x00000140


	//   ....[1]....
        /*0068*/ 	.word	0x00000230


	//   ....[2]....
        /*006c*/ 	.word	0x00000300


	//   ....[3]....
        /*0070*/ 	.word	0x000003c0


	//   ....[4]....
        /*0074*/ 	.word	0x000004f0


	//   ....[5]....
        /*0078*/ 	.word	0x00000630


	//----- nvinfo : EIATTR_EXIT_INSTR_OFFSETS
	.align		4
.L_16:
        /*007c*/ 	.byte	0x04, 0x1c
        /*007e*/ 	.short	(.L_18 - .L_17)


	//   ....[0]....
.L_17:
        /*0080*/ 	.word	0x000003d0


	//----- nvinfo : EIATTR_CRS_STACK_SIZE
	.align		4
.L_18:
        /*0084*/ 	.byte	0x04, 0x1e
        /*0086*/ 	.short	(.L_20 - .L_19)
.L_19:
        /*0088*/ 	.word	0x00000000


	//----- nvinfo : EIATTR_SW_WAR
	.align		4
.L_20:
        /*008c*/ 	.byte	0x04, 0x36
        /*008e*/ 	.short	(.L_22 - .L_21)
.L_21:
        /*0090*/ 	.word	0x00000008
.L_22:


//--------------------- .nv.callgraph             --------------------------
	.section	.nv.callgraph,"",@"SHT_CUDA_CALLGRAPH"
	.align	4
	.sectionentsize	8
	.align		4
        /*0000*/ 	.word	0x00000000
	.align		4
        /*0004*/ 	.word	0xffffffff
	.align		4
        /*0008*/ 	.word	index@(_Z6kernelv)
	.align		4
        /*000c*/ 	.word	index@(vprintf)
	.align		4
        /*0010*/ 	.word	0x00000000
	.align		4
        /*0014*/ 	.word	0xfffffffe
	.align		4
        /*0018*/ 	.word	0x00000000
	.align		4
        /*001c*/ 	.word	0xfffffffd
	.align		4
        /*0020*/ 	.word	0x00000000
	.align		4
        /*0024*/ 	.word	0xfffffffc


//--------------------- .nv.constant4             --------------------------
	.section	.nv.constant4,"a",@progbits
	.align	8
	.align		8
.nv.constant4:
        /*0000*/ 	.dword	vprintf
	.align		8
        /*0008*/ 	.dword	$str


//--------------------- .text._Z6kernelv          --------------------------
	.section	.text._Z6kernelv,"ax",@progbits
	.align	128
        .global         _Z6kernelv
        .type           _Z6kernelv,@function
        .size           _Z6kernelv,(.L_x_14 - _Z6kernelv)
        .other          _Z6kernelv,@"STO_CUDA_ENTRY STV_DEFAULT"
_Z6kernelv:
.text._Z6kernelv:
[----:B------:R-:W0:Y:S01]  /*0000*/  LDC R1, c[0x0][0x37c] ;  /* 0x0000df00ff017b82 */ /* 0x000e220000000800 */
[----:B------:R-:W1:Y:S01]  /*0010*/  S2R R17, SR_TID.X ;  /* 0x0000000000117919 */ /* 0x000e620000002100 */
[----:B------:R-:W2:Y:S01]  /*0020*/  LDCU UR4, c[0x0][0x2f8] ;  /* 0x00005f00ff0477ac */ /* 0x000ea20008000800 */
[----:B0-----:R-:W-:Y:S01]  /*0030*/  VIADD R1, R1, 0xfffffff0 ;  /* 0xfffffff001017836 */ /* 0x001fe20000000000 */
[----:B------:R-:W-:Y:S01]  /*0040*/  MOV R2, 0x0 ;  /* 0x0000000000027802 */ /* 0x000fe20000000f00 */
[----:B------:R-:W-:Y:S01]  /*0050*/  IMAD.MOV.U32 R16, RZ, RZ, 0x1 ;  /* 0x00000001ff107424 */ /* 0x000fe200078e00ff */
[----:B------:R-:W0:Y:S02]  /*0060*/  LDCU UR5, c[0x0][0x2fc] ;  /* 0x00005f80ff0577ac */ /* 0x000e240008000800 */
[----:B------:R3:W4:Y:S01]  /*0070*/  LDC.64 R8, c[0x4][R2] ;  /* 0x0100000002087b82 */ /* 0x0007220000000a00 */
[----:B------:R-:W5:Y:S01]  /*0080*/  LDCU.64 UR6, c[0x4][0x8] ;  /* 0x01000100ff0677ac */ /* 0x000f620008000a00 */
[----:B--2---:R-:W-:-:S04]  /*0090*/  IADD3 R18, P0, PT, R1, UR4, RZ ;  /* 0x0000000401127c10 */ /* 0x004fc8000ff1e0ff */
[----:B0-----:R-:W-:Y:S02]  /*00a0*/  IADD3.X R19, PT, PT, RZ, UR5, RZ, P0, !PT ;  /* 0x00000005ff137c10 */ /* 0x001fe400087fe4ff */
[----:B------:R-:W-:Y:S01]  /*00b0*/  MOV R6, R18 ;  /* 0x0000001200067202 */ /* 0x000fe20000000f00 */
[----:B-----5:R-:W-:Y:S02]  /*00c0*/  IMAD.U32 R4, RZ, RZ, UR6 ;  /* 0x00000006ff047e24 */ /* 0x020fe4000f8e00ff */
[----:B------:R-:W-:Y:S02]  /*00d0*/  IMAD.U32 R5, RZ, RZ, UR7 ;  /* 0x00000007ff057e24 */ /* 0x000fe4000f8e00ff */
[----:B------:R-:W-:Y:S01]  /*00e0*/  IMAD.MOV.U32 R7, RZ, RZ, R19 ;  /* 0x000000ffff077224 */ /* 0x000fe200078e0013 */
[----:B-1----:R-:W-:-:S05]  /*00f0*/  LOP3.LUT R17, R17, 0x1f, RZ, 0xc0, !PT ;  /* 0x0000001f11117812 */ /* 0x002fca00078ec0ff */
[----:B------:R-:W0:Y:S04]  /*0100*/  SHFL.UP PT, R0, R17, 0x1, 0x1800 ;  /* 0x0438000011007f89 */ /* 0x000e2800000e0000 */
[----:B------:R3:W-:Y:S04]  /*0110*/  STL.64 [R1], R16 ;  /* 0x0000001001007387 */ /* 0x0007e80000100a00 */
[----:B0---4-:R3:W-:Y:S02]  /*0120*/  STL [R1+0x8], R0 ;  /* 0x0000080001007387 */ /* 0x0117e40000100800 */
[----:B------:R-:W-:-:S07]  /*0130*/  LEPC R20, `(.L_x_0) ;  /* 0x000000001014794e */ /* 0x000fce0000000000 */
[----:B---3--:R-:W-:Y:S05]  /*0140*/  CALL.ABS.NOINC R8 ;  /* 0x0000000008007343 */ /* 0x008fea0003c00000 */
.L_x_0:
[----:B------:R-:W-:-:S03]  /*0150*/  UMOV UR4, 0xffffffff ;  /* 0xffffffff00047882 */ /* 0x000fc60000000000 */
[----:B------:R-:W-:Y:S05]  /*0160*/  BRA.DIV UR4, `(.L_x_1) ;  /* 0x00000002049c7947 */ /* 0x000fea000b800000 */
[----:B------:R-:W0:Y:S01]  /*0170*/  SHFL.UP PT, R14, R17, 0x2, 0x1800 ;  /* 0x04580000110e7f89 */ /* 0x000e2200000e0000 */
[----:B------:R-:W-:Y:S01]  /*0180*/  IMAD.MOV.U32 R8, RZ, RZ, 0x2 ;  /* 0x00000002ff087424 */ /* 0x000fe200078e00ff */
[----:B------:R-:W-:Y:S01]  /*0190*/  MOV R9, R17 ;  /* 0x0000001100097202 */ /* 0x000fe20000000f00 */
[----:B------:R1:W2:Y:S01]  /*01a0*/  LDC.64 R22, c[0x4][R2] ;  /* 0x0100000002167b82 */ /* 0x0002a20000000a00 */
[----:B------:R-:W3:Y:S01]  /*01b0*/  LDCU.64 UR4, c[0x4][0x8] ;  /* 0x01000100ff0477ac */ /* 0x000ee20008000a00 */
[----:B------:R-:W-:Y:S01]  /*01c0*/  MOV R6, R18 ;  /* 0x0000001200067202 */ /* 0x000fe20000000f00 */
[----:B------:R-:W-:Y:S01]  /*01d0*/  IMAD.MOV.U32 R7, RZ, RZ, R19 ;  /* 0x000000ffff077224 */ /* 0x000fe200078e0013 */
[----:B------:R1:W-:Y:S01]  /*01e0*/  STL.64 [R1], R8 ;  /* 0x0000000801007387 */ /* 0x0003e20000100a00 */
[----:B---3--:R-:W-:-:S03]  /*01f0*/  IMAD.U32 R4, RZ, RZ, UR4 ;  /* 0x00000004ff047e24 */ /* 0x008fc6000f8e00ff */
[----:B0-----:R1:W-:Y:S01]  /*0200*/  STL [R1+0x8], R14 ;  /* 0x0000080e01007387 */ /* 0x0013e20000100800 */
[----:B------:R-:W-:-:S07]  /*0210*/  IMAD.U32 R5, RZ, RZ, UR5 ;  /* 0x00000005ff057e24 */ /* 0x000fce000f8e00ff */
[----:B------:R-:W-:-:S07]  /*0220*/  LEPC R20, `(.L_x_2) ;  /* 0x000000001014794e */ /* 0x000fce0000000000 */
[----:B-12---:R-:W-:Y:S05]  /*0230*/  CALL.ABS.NOINC R22 ;  /* 0x0000000016007343 */ /* 0x006fea0003c00000 */
.L_x_2:
        /* <DEDUP_REMOVED lines=13> */
.L_x_3:
[----:B------:R0:W1:Y:S02]  /*0310*/  SHFL.UP PT, R14, R17, 0x4, 0x1800 ;  /* 0x04980000110e7f89 */ /* 0x00006400000e0000 */
.L_x_12:
[----:B------:R-:W-:Y:S01]  /*0320*/  HFMA2 R16, -RZ, RZ, 0, 2.384185791015625e-07 ;  /* 0x00000004ff107431 */ /* 0x000fe200000001ff */
[----:B-1----:R1:W-:Y:S01]  /*0330*/  STL [R1+0x8], R14 ;  /* 0x0000080e01007387 */ /* 0x0023e20000100800 */
[----:B------:R-:W2:Y:S01]  /*0340*/  LDC.64 R2, c[0x4][R2] ;  /* 0x0100000002027b82 */ /* 0x000ea20000000a00 */
[----:B------:R-:W3:Y:S01]  /*0350*/  LDCU.64 UR4, c[0x4][0x8] ;  /* 0x01000100ff0477ac */ /* 0x000ee20008000a00 */
[----:B------:R-:W-:Y:S01]  /*0360*/  IMAD.MOV.U32 R6, RZ, RZ, R18 ;  /* 0x000000ffff067224 */ /* 0x000fe200078e0012 */
[----:B------:R-:W-:Y:S01]  /*0370*/  MOV R7, R19 ;  /* 0x0000001300077202 */ /* 0x000fe20000000f00 */
[----:B------:R1:W-:Y:S01]  /*0380*/  STL.64 [R1], R16 ;  /* 0x0000001001007387 */ /* 0x0003e20000100a00 */
[----:B---3--:R-:W-:Y:S01]  /*0390*/  IMAD.U32 R4, RZ, RZ, UR4 ;  /* 0x00000004ff047e24 */ /* 0x008fe2000f8e00ff */
[----:B------:R-:W-:-:S07]  /*03a0*/  MOV R5, UR5 ;  /* 0x0000000500057c02 */ /* 0x000fce0008000f00 */
[----:B------:R-:W-:-:S07]  /*03b0*/  LEPC R20, `(.L_x_4) ;  /* 0x000000001014794e */ /* 0x000fce0000000000 */
[----:B012---:R-:W-:Y:S05]  /*03c0*/  CALL.ABS.NOINC R2 ;  /* 0x0000000002007343 */ /* 0x007fea0003c00000 */
.L_x_4:
[----:B------:R-:W-:Y:S05]  /*03d0*/  EXIT ;  /* 0x000000000000794d */ /* 0x000fea0003800000 */
.L_x_1:
[----:B------:R-:W-:Y:S02]  /*03e0*/  HFMA2 R12, -RZ, RZ, 0, 1.1920928955078125e-07 ;  /* 0x00000002ff0c7431 */ /* 0x000fe400000001ff */
[----:B------:R-:W-:Y:S01]  /*03f0*/  IMAD.MOV.U32 R13, RZ, RZ, R17 ;  /* 0x000000ffff0d7224 */ /* 0x000fe200078e0011 */
[----:B------:R-:W-:Y:S01]  /*0400*/  MOV R15, 0xffffffff ;  /* 0xffffffff000f7802 */ /* 0x000fe20000000f00 */
[----:B------:R-:W-:Y:S01]  /*0410*/  IMAD.MOV.U32 R11, RZ, RZ, 0x1800 ;  /* 0x00001800ff0b7424 */ /* 0x000fe200078e00ff */
[----:B------:R0:W1:Y:S01]  /*0420*/  LDC.64 R22, c[0x4][R2] ;  /* 0x0100000002167b82 */ /* 0x0000620000000a00 */
[----:B------:R-:W-:Y:S01]  /*0430*/  IMAD.MOV.U32 R16, RZ, RZ, 0x2 ;  /* 0x00000002ff107424 */ /* 0x000fe200078e00ff */
[----:B------:R-:W-:Y:S01]  /*0440*/  MOV R6, R18 ;  /* 0x0000001200067202 */ /* 0x000fe20000000f00 */
[----:B------:R-:W-:-:S07]  /*0450*/  IMAD.MOV.U32 R7, RZ, RZ, R19 ;  /* 0x000000ffff077224 */ /* 0x000fce00078e0013 */
[----:B01----:R-:W-:Y:S05]  /*0460*/  WARPSYNC.COLLECTIVE R15, `(.L_x_5) ;  /* 0x000000000f087348 */ /* 0x003fea0003c00000 */
[----:B------:R2:W3:Y:S02]  /*0470*/  SHFL.UP P6, R14, R13, R12, R11 ;  /* 0x0400000c0d0e7389 */ /* 0x0004e400000c000b */
[----:B0123--:R-:W-:Y:S05]  /*0480*/  ENDCOLLECTIVE ;  /* 0x000000000000791b */ /* 0x00ffea0003800000 */
.L_x_5:
[----:B------:R-:W0:Y:S01]  /*0490*/  LDCU.64 UR4, c[0x4][0x8] ;  /* 0x01000100ff0477ac */ /* 0x000e220008000a00 */
[----:B------:R1:W-:Y:S01]  /*04a0*/  STL.64 [R1], R16 ;  /* 0x0000001001007387 */ /* 0x0003e20000100a00 */
[----:B0-----:R-:W-:Y:S01]  /*04b0*/  MOV R4, UR4 ;  /* 0x0000000400047c02 */ /* 0x001fe20008000f00 */
[----:B------:R-:W-:Y:S02]  /*04c0*/  IMAD.U32 R5, RZ, RZ, UR5 ;  /* 0x00000005ff057e24 */ /* 0x000fe4000f8e00ff */
[----:B------:R1:W-:Y:S05]  /*04d0*/  STL [R1+0x8], R14 ;  /* 0x0000080e01007387 */ /* 0x0003ea0000100800 */
[----:B------:R-:W-:-:S07]  /*04e0*/  LEPC R20, `(.L_x_6) ;  /* 0x000000001014794e */ /* 0x000fce0000000000 */
[----:B-1----:R-:W-:Y:S05]  /*04f0*/  CALL.ABS.NOINC R22 ;  /* 0x0000000016007343 */ /* 0x002fea0003c00000 */
.L_x_6:
[----:B------:R-:W-:Y:S01]  /*0500*/  HFMA2 R11, -RZ, RZ, 0, 0.001953125 ;  /* 0x00001800ff0b7431 */ /* 0x000fe200000001ff */
[----:B------:R-:W-:Y:S01]  /*0510*/  BSSY B0, `(.L_x_7) ;  /* 0x0000007000007945 */ /* 0x000fe20003800000 */
[----:B------:R-:W-:Y:S01]  /*0520*/  MOV R13, R17 ;  /* 0x00000011000d7202 */ /* 0x000fe20000000f00 */
[----:B------:R-:W-:Y:S02]  /*0530*/  IMAD.MOV.U32 R12, RZ, RZ, 0x3 ;  /* 0x00000003ff0c7424 */ /* 0x000fe400078e00ff */
[----:B------:R-:W-:-:S07]  /*0540*/  IMAD.MOV.U32 R15, RZ, RZ, -0x1 ;  /* 0xffffffffff0f7424 */ /* 0x000fce00078e00ff */
[----:B------:R-:W-:Y:S05]  /*0550*/  WARPSYNC.COLLECTIVE R15, `(.L_x_8) ;  /* 0x000000000f087348 */ /* 0x000fea0003c00000 */
[----:B------:R0:W1:Y:S02]  /*0560*/  SHFL.UP P6, R14, R13, R12, R11 ;  /* 0x0400000c0d0e7389 */ /* 0x00006400000c000b */
[----:B01----:R-:W-:Y:S05]  /*0570*/  ENDCOLLECTIVE ;  /* 0x000000000000791b */ /* 0x003fea0003800000 */
.L_x_8:
[----:B------:R-:W-:Y:S05]  /*0580*/  BSYNC B0 ;  /* 0x0000000000007941 */ /* 0x000fea0003800000 */
.L_x_7:
[----:B------:R-:W-:Y:S01]  /*0590*/  MOV R16, 0x3 ;  /* 0x0000000300107802 */ /* 0x000fe20000000f00 */
[----:B------:R0:W-:Y:S01]  /*05a0*/  STL [R1+0x8], R14 ;  /* 0x0000080e01007387 */ /* 0x0001e20000100800 */
[----:B------:R0:W1:Y:S01]  /*05b0*/  LDC.64 R10, c[0x4][R2] ;  /* 0x01000000020a7b82 */ /* 0x0000620000000a00 */
[----:B------:R-:W2:Y:S01]  /*05c0*/  LDCU.64 UR4, c[0x4][0x8] ;  /* 0x01000100ff0477ac */ /* 0x000ea20008000a00 */
[----:B------:R-:W-:Y:S01]  /*05d0*/  IMAD.MOV.U32 R6, RZ, RZ, R18 ;  /* 0x000000ffff067224 */ /* 0x000fe200078e0012 */
[----:B------:R0:W-:Y:S01]  /*05e0*/  STL.64 [R1], R16 ;  /* 0x0000001001007387 */ /* 0x0001e20000100a00 */
[----:B------:R-:W-:Y:S01]  /*05f0*/  MOV R7, R19 ;  /* 0x0000001300077202 */ /* 0x000fe20000000f00 */
[----:B--2---:R-:W-:Y:S01]  /*0600*/  IMAD.U32 R4, RZ, RZ, UR4 ;  /* 0x00000004ff047e24 */ /* 0x004fe2000f8e00ff */
[----:B0-----:R-:W-:-:S07]  /*0610*/  MOV R5, UR5 ;  /* 0x0000000500057c02 */ /* 0x001fce0008000f00 */
[----:B------:R-:W-:-:S07]  /*0620*/  LEPC R20, `(.L_x_9) ;  /* 0x000000001014794e */ /* 0x000fce0000000000 */
[----:B-1----:R-:W-:Y:S05]  /*0630*/  CALL.ABS.NOINC R10 ;  /* 0x000000000a007343 */ /* 0x002fea0003c00000 */
.L_x_9:
[----:B------:R-:W-:Y:S01]  /*0640*/  HFMA2 R12, -RZ, RZ, 0, 2.384185791015625e-07 ;  /* 0x00000004ff0c7431 */ /* 0x000fe200000001ff */
[----:B------:R-:W-:Y:S01]  /*0650*/  BSSY B0, `(.L_x_10) ;  /* 0x0000007000007945 */ /* 0x000fe20003800000 */
[----:B------:R-:W-:Y:S01]  /*0660*/  IMAD.MOV.U32 R13, RZ, RZ, R17 ;  /* 0x000000ffff0d7224 */ /* 0x000fe200078e0011 */
[----:B------:R-:W-:Y:S01]  /*0670*/  MOV R15, 0xffffffff ;  /* 0xffffffff000f7802 */ /* 0x000fe20000000f00 */
[----:B------:R-:W-:-:S07]  /*0680*/  IMAD.MOV.U32 R11, RZ, RZ, 0x1800 ;  /* 0x00001800ff0b7424 */ /* 0x000fce00078e00ff */
[----:B------:R-:W-:Y:S05]  /*0690*/  WARPSYNC.COLLECTIVE R15, `(.L_x_11) ;  /* 0x000000000f087348 */ /* 0x000fea0003c00000 */
[----:B------:R0:W1:Y:S02]  /*06a0*/  SHFL.UP P6, R14, R13, R12, R11 ;  /* 0x0400000c0d0e7389 */ /* 0x00006400000c000b */
[----:B01----:R-:W-:Y:S05]  /*06b0*/  ENDCOLLECTIVE ;  /* 0x000000000000791b */ /* 0x003fea0003800000 */
.L_x_11:
[----:B------:R-:W-:Y:S05]  /*06c0*/  BSYNC B0 ;  /* 0x0000000000007941 */ /* 0x000fea0003800000 */
.L_x_10:
[----:B------:R-:W-:Y:S05]  /*06d0*/  BRA `(.L_x_12) ;  /* 0xfffffffc00107947 */ /* 0x000fea000383ffff */
.L_x_13:
[----:B------:R-:W-:-:S00]  /*06e0*/  BRA `(.L_x_13) ;  /* 0xfffffffc00fc7947 */ /* 0x000fc0000383ffff */
[----:B------:R-:W-:-:S00]  /*06f0*/  NOP ;  /* 0x0000000000007918 */ /* 0x000fc00000000000 */
        /* <DEDUP_REMOVED lines=8> */
.L_x_14:


//--------------------- .nv.global.init           --------------------------
	.section	.nv.global.init,"aw",@progbits
.nv.global.init:
	.type		$str,@object
	.size		$str,(.L_0 - $str)
$str:
        /*0000*/ 	.byte	0x69, 0x3d, 0x25, 0x64, 0x09, 0x6c, 0x61, 0x6e, 0x65, 0x49, 0x64, 0x3d, 0x25, 0x64, 0x09, 0x6e
        /*0010*/ 	.byte	0x3d, 0x25, 0x64, 0x0a, 0x00
.L_0:


//--------------------- .nv.shared.reserved.0     --------------------------
	.section	.nv.shared.reserved.0,"aw",@nobits
	.weak		__nv_reservedSMEM_offset_0_alias
	.size		__nv_reservedSMEM_offset_0_alias, 0, 64
	.other		__nv_reservedSMEM_offset_0_alias,@"STO_CUDA_RESERVED_SHARED STV_DEFAULT"
__nv_reservedSMEM_offset_0_alias:
	.zero		0
	.zero		64


//--------------------- .nv.constant0._Z6kernelv  --------------------------
	.section	.nv.constant0._Z6kernelv,"a",@progbits
	.sectionflags	@""
	.align	4
.nv.constant0._Z6kernelv:
	.zero		896


//--------------------- SYMBOLS --------------------------

	.type		.nv.reservedSmem.offset0,@object
	.size		.nv.reservedSmem.offset0,0x4
	.type		vprintf,@function
